//
// Generated by NVIDIA NVVM Compiler
//
// Compiler Build ID: CL-36424714
// Cuda compilation tools, release 13.0, V13.0.88
// Based on NVVM 20.0.0
//

.version 9.0
.target sm_100
.address_size 64

	// .globl	_Z11fd_gpu_randILi256EEvPKfPfS2_ffy
.global .align 4 .b8 precalc_xorwow_matrix[102400];
.global .align 4 .b8 precalc_xorwow_offset_matrix[102400];
.global .align 4 .b8 mrg32k3aM1[2304];
.global .align 4 .b8 mrg32k3aM2[2304];
.global .align 4 .b8 mrg32k3aM1SubSeq[2016];
.global .align 4 .b8 mrg32k3aM2SubSeq[2016];
.global .align 4 .b8 mrg32k3aM1Seq[2304];
.global .align 4 .b8 mrg32k3aM2Seq[2304];
.const .align 8 .b8 __cr_lgamma_table[72];

.visible .entry _Z11fd_gpu_randILi256EEvPKfPfS2_ffy(
	.param .u64 .ptr .align 1 _Z11fd_gpu_randILi256EEvPKfPfS2_ffy_param_0,
	.param .u64 .ptr .align 1 _Z11fd_gpu_randILi256EEvPKfPfS2_ffy_param_1,
	.param .u64 .ptr .align 1 _Z11fd_gpu_randILi256EEvPKfPfS2_ffy_param_2,
	.param .f32 _Z11fd_gpu_randILi256EEvPKfPfS2_ffy_param_3,
	.param .f32 _Z11fd_gpu_randILi256EEvPKfPfS2_ffy_param_4,
	.param .u64 _Z11fd_gpu_randILi256EEvPKfPfS2_ffy_param_5
)
{
	.reg .pred 	%p<5>;
	.reg .b32 	%r<99>;
	.reg .b32 	%f<35>;
	.reg .b64 	%rd<12>;

	ld.param.u64 	%rd1, [_Z11fd_gpu_randILi256EEvPKfPfS2_ffy_param_0];
	ld.param.u64 	%rd2, [_Z11fd_gpu_randILi256EEvPKfPfS2_ffy_param_1];
	ld.param.u64 	%rd3, [_Z11fd_gpu_randILi256EEvPKfPfS2_ffy_param_2];
	ld.param.f32 	%f1, [_Z11fd_gpu_randILi256EEvPKfPfS2_ffy_param_3];
	ld.param.f32 	%f2, [_Z11fd_gpu_randILi256EEvPKfPfS2_ffy_param_4];
	ld.param.u64 	%rd4, [_Z11fd_gpu_randILi256EEvPKfPfS2_ffy_param_5];
	mov.u32 	%r2, %ntid.x;
	mov.u32 	%r3, %ctaid.x;
	mov.u32 	%r4, %tid.x;
	mad.lo.s32 	%r1, %r2, %r3, %r4;
	setp.gt.s32 	%p1, %r1, 3145727;
	@%p1 bra 	$L__BB0_2;
	cvta.to.global.u64 	%rd5, %rd2;
	cvta.to.global.u64 	%rd6, %rd1;
	cvta.to.global.u64 	%rd7, %rd3;
	cvt.u32.u64 	%r5, %rd4;
	{ .reg .b32 tmp; mov.b64 {tmp, %r6}, %rd4; }
	shr.s32 	%r7, %r1, 31;
	mov.b32 	%r8, 0;
	mov.b32 	%r9, -766435501;
	mul.hi.u32 	%r10, %r9, %r8;
	mov.b32 	%r11, -845247145;
	mul.hi.u32 	%r12, %r11, %r1;
	mul.lo.s32 	%r13, %r1, -845247145;
	xor.b32  	%r14, %r12, %r5;
	xor.b32  	%r15, %r7, %r10;
	xor.b32  	%r16, %r15, %r6;
	add.s32 	%r17, %r5, -1640531527;
	add.s32 	%r18, %r6, -1150833019;
	mul.hi.u32 	%r19, %r9, %r14;
	mul.lo.s32 	%r20, %r14, -766435501;
	mul.hi.u32 	%r21, %r11, %r16;
	mul.lo.s32 	%r22, %r16, -845247145;
	xor.b32  	%r23, %r13, %r21;
	xor.b32  	%r24, %r23, %r17;
	xor.b32  	%r25, %r19, %r18;
	add.s32 	%r26, %r5, 1013904242;
	add.s32 	%r27, %r6, 1993301258;
	mul.hi.u32 	%r28, %r9, %r24;
	mul.lo.s32 	%r29, %r24, -766435501;
	mul.hi.u32 	%r30, %r11, %r25;
	mul.lo.s32 	%r31, %r25, -845247145;
	xor.b32  	%r32, %r22, %r26;
	xor.b32  	%r33, %r32, %r30;
	xor.b32  	%r34, %r27, %r20;
	xor.b32  	%r35, %r34, %r28;
	add.s32 	%r36, %r5, -626627285;
	add.s32 	%r37, %r6, 842468239;
	mul.hi.u32 	%r38, %r9, %r33;
	mul.lo.s32 	%r39, %r33, -766435501;
	mul.hi.u32 	%r40, %r11, %r35;
	mul.lo.s32 	%r41, %r35, -845247145;
	xor.b32  	%r42, %r31, %r36;
	xor.b32  	%r43, %r42, %r40;
	xor.b32  	%r44, %r29, %r37;
	xor.b32  	%r45, %r44, %r38;
	add.s32 	%r46, %r5, 2027808484;
	add.s32 	%r47, %r6, -308364780;
	mul.hi.u32 	%r48, %r9, %r43;
	mul.lo.s32 	%r49, %r43, -766435501;
	mul.hi.u32 	%r50, %r11, %r45;
	mul.lo.s32 	%r51, %r45, -845247145;
	xor.b32  	%r52, %r41, %r46;
	xor.b32  	%r53, %r52, %r50;
	xor.b32  	%r54, %r39, %r47;
	xor.b32  	%r55, %r54, %r48;
	add.s32 	%r56, %r5, 387276957;
	add.s32 	%r57, %r6, -1459197799;
	mul.hi.u32 	%r58, %r9, %r53;
	mul.lo.s32 	%r59, %r53, -766435501;
	mul.hi.u32 	%r60, %r11, %r55;
	mul.lo.s32 	%r61, %r55, -845247145;
	xor.b32  	%r62, %r51, %r56;
	xor.b32  	%r63, %r62, %r60;
	xor.b32  	%r64, %r49, %r57;
	xor.b32  	%r65, %r64, %r58;
	add.s32 	%r66, %r5, -1253254570;
	add.s32 	%r67, %r6, 1684936478;
	mul.hi.u32 	%r68, %r9, %r63;
	mul.lo.s32 	%r69, %r63, -766435501;
	mul.hi.u32 	%r70, %r11, %r65;
	mul.lo.s32 	%r71, %r65, -845247145;
	xor.b32  	%r72, %r61, %r66;
	xor.b32  	%r73, %r72, %r70;
	xor.b32  	%r74, %r59, %r67;
	xor.b32  	%r75, %r74, %r68;
	add.s32 	%r76, %r5, 1401181199;
	add.s32 	%r77, %r6, 534103459;
	mul.hi.u32 	%r78, %r9, %r73;
	mul.lo.s32 	%r79, %r73, -766435501;
	mul.hi.u32 	%r80, %r11, %r75;
	xor.b32  	%r81, %r71, %r76;
	xor.b32  	%r82, %r81, %r80;
	xor.b32  	%r83, %r69, %r77;
	xor.b32  	%r84, %r83, %r78;
	add.s32 	%r85, %r6, -616729560;
	mul.hi.u32 	%r86, %r9, %r82;
	mul.lo.s32 	%r87, %r84, -845247145;
	xor.b32  	%r88, %r79, %r85;
	xor.b32  	%r89, %r88, %r86;
	add.s32 	%r90, %r5, -1879881855;
	mul.hi.u32 	%r91, %r11, %r89;
	mul.lo.s32 	%r92, %r89, -845247145;
	xor.b32  	%r93, %r87, %r90;
	xor.b32  	%r94, %r93, %r91;
	cvt.rn.f32.u32 	%f3, %r94;
	fma.rn.f32 	%f4, %f3, 0f2F800000, 0f2F000000;
	cvt.rn.f32.u32 	%f5, %r92;
	fma.rn.f32 	%f6, %f5, 0f30C90FDB, 0f30490FDB;
	setp.lt.f32 	%p2, %f4, 0f00800000;
	mul.f32 	%f7, %f4, 0f4B000000;
	selp.f32 	%f8, %f7, %f4, %p2;
	selp.f32 	%f9, 0fC1B80000, 0f00000000, %p2;
	mov.b32 	%r95, %f8;
	add.s32 	%r96, %r95, -1059760811;
	and.b32  	%r97, %r96, -8388608;
	sub.s32 	%r98, %r95, %r97;
	mov.b32 	%f10, %r98;
	cvt.rn.f32.s32 	%f11, %r97;
	fma.rn.f32 	%f12, %f11, 0f34000000, %f9;
	add.f32 	%f13, %f10, 0fBF800000;
	fma.rn.f32 	%f14, %f13, 0fBE055027, 0f3E1039F6;
	fma.rn.f32 	%f15, %f14, %f13, 0fBDF8CDCC;
	fma.rn.f32 	%f16, %f15, %f13, 0f3E0F2955;
	fma.rn.f32 	%f17, %f16, %f13, 0fBE2AD8B9;
	fma.rn.f32 	%f18, %f17, %f13, 0f3E4CED0B;
	fma.rn.f32 	%f19, %f18, %f13, 0fBE7FFF22;
	fma.rn.f32 	%f20, %f19, %f13, 0f3EAAAA78;
	fma.rn.f32 	%f21, %f20, %f13, 0fBF000000;
	mul.f32 	%f22, %f13, %f21;
	fma.rn.f32 	%f23, %f22, %f13, %f13;
	fma.rn.f32 	%f24, %f12, 0f3F317218, %f23;
	setp.gt.u32 	%p3, %r95, 2139095039;
	fma.rn.f32 	%f25, %f8, 0f7F800000, 0f7F800000;
	selp.f32 	%f26, %f25, %f24, %p3;
	setp.eq.f32 	%p4, %f8, 0f00000000;
	mul.f32 	%f27, %f26, 0fC0000000;
	selp.f32 	%f28, 0f7F800000, %f27, %p4;
	sqrt.rn.f32 	%f29, %f28;
	sin.approx.f32 	%f30, %f6;
	mul.f32 	%f31, %f29, %f30;
	mul.wide.s32 	%rd8, %r1, 4;
	add.s64 	%rd9, %rd5, %rd8;
	st.global.f32 	[%rd9], %f31;
	add.s64 	%rd10, %rd6, %rd8;
	ld.global.nc.f32 	%f32, [%rd10];
	mul.f32 	%f33, %f1, %f32;
	fma.rn.f32 	%f34, %f2, %f31, %f33;
	add.s64 	%rd11, %rd7, %rd8;
	st.global.f32 	[%rd11], %f34;
$L__BB0_2:
	ret;

}


// ===== COMPILED SASS (sm_100) =====

	.target	sm_100

	.elftype	@"ET_EXEC"


//--------------------- .note.nv.tkinfo           --------------------------
	.section	.note.nv.tkinfo,"",@"SHT_NOTE"
	.sectionflags	@"SHF_NOTE_NV_TKINFO"
	.tkinfo
        /*0018*/ 	.word	0x00000002
        /*0030*/ 	.string	""
        /*0030*/ 	.string	"ptxas"
        /*0030*/ 	.string	"Cuda compilation tools, release 13.0, V13.0.88"
        /*0030*/ 	.string	"Build cuda_13.0.r13.0/compiler.36424714_0"
        /*0030*/ 	.string	"-arch sm_100 -m 64 "



//--------------------- .note.nv.cuinfo           --------------------------
	.section	.note.nv.cuinfo,"",@"SHT_NOTE"
	.sectionflags	@"SHF_NOTE_NV_CUINFO"
        /*0018*/ 	.short	0x0002
        /*001a*/ 	.short	0x0064
        /*001c*/ 	.short	0x0082
	.zero		2


//--------------------- .nv.info                  --------------------------
	.section	.nv.info,"",@"SHT_CUDA_INFO"
	.align	4


	//----- nvinfo : EIATTR_REGCOUNT
	.align		4
        /*0000*/ 	.byte	0x04, 0x2f
        /*0002*/ 	.short	(.L_10 - .L_9)
	.align		4
.L_9:
        /*0004*/ 	.word	index@(_Z11fd_gpu_randILi256EEvPKfPfS2_ffy)
        /*0008*/ 	.word	0x0000000e


	//----- nvinfo : EIATTR_FRAME_SIZE
	.align		4
.L_10:
        /*000c*/ 	.byte	0x04, 0x11
        /*000e*/ 	.short	(.L_12 - .L_11)
	.align		4
.L_11:
        /*0010*/ 	.word	index@($__internal_0_$__cuda_sm20_sqrt_rn_f32_slowpath)
        /*0014*/ 	.word	0x00000000


	//----- nvinfo : EIATTR_FRAME_SIZE
	.align		4
.L_12:
        /*0018*/ 	.byte	0x04, 0x11
        /*001a*/ 	.short	(.L_14 - .L_13)
	.align		4
.L_13:
        /*001c*/ 	.word	index@(_Z11fd_gpu_randILi256EEvPKfPfS2_ffy)
        /*0020*/ 	.word	0x00000000


	//----- nvinfo : EIATTR_MIN_STACK_SIZE
	.align		4
.L_14:
        /*0024*/ 	.byte	0x04, 0x12
        /*0026*/ 	.short	(.L_16 - .L_15)
	.align		4
.L_15:
        /*0028*/ 	.word	index@(_Z11fd_gpu_randILi256EEvPKfPfS2_ffy)
        /*002c*/ 	.word	0x00000000
.L_16:


//--------------------- .nv.compat                --------------------------
	.section	.nv.compat,"",@"SHT_CUDA_COMPAT_INFO"
	.align	4
        /*0000*/ 	.byte	0x02, 0x09, 0x00, 0x00, 0x02, 0x02, 0x01, 0x00, 0x02, 0x05, 0x05, 0x00, 0x03, 0x07, 0x01, 0x01
        /*0010*/ 	.byte	0x02, 0x03, 0x00, 0x00, 0x02, 0x06, 0x01, 0x00, 0x04, 0x0b, 0x08, 0x00, 0x01, 0x00, 0x00, 0x00
        /*0020*/ 	.byte	0x00, 0x00, 0x00, 0x00


//--------------------- .nv.info._Z11fd_gpu_randILi256EEvPKfPfS2_ffy --------------------------
	.section	.nv.info._Z11fd_gpu_randILi256EEvPKfPfS2_ffy,"",@"SHT_CUDA_INFO"
	.sectionflags	@""
	.align	4


	//----- nvinfo : EIATTR_CUDA_API_VERSION
	.align		4
        /*0000*/ 	.byte	0x04, 0x37
        /*0002*/ 	.short	(.L_18 - .L_17)
.L_17:
        /*0004*/ 	.word	0x00000082


	//----- nvinfo : EIATTR_KPARAM_INFO
	.align		4
.L_18:
        /*0008*/ 	.byte	0x04, 0x17
        /*000a*/ 	.short	(.L_20 - .L_19)
.L_19:
        /*000c*/ 	.word	0x00000000
        /*0010*/ 	.short	0x0005
        /*0012*/ 	.short	0x0020
        /*0014*/ 	.byte	0x00, 0xf0, 0x21, 0x00


	//----- nvinfo : EIATTR_KPARAM_INFO
	.align		4
.L_20:
        /*0018*/ 	.byte	0x04, 0x17
        /*001a*/ 	.short	(.L_22 - .L_21)
.L_21:
        /*001c*/ 	.word	0x00000000
        /*0020*/ 	.short	0x0004
        /*0022*/ 	.short	0x001c
        /*0024*/ 	.byte	0x00, 0xf0, 0x11, 0x00


	//----- nvinfo : EIATTR_KPARAM_INFO
	.align		4
.L_22:
        /*0028*/ 	.byte	0x04, 0x17
        /*002a*/ 	.short	(.L_24 - .L_23)
.L_23:
        /*002c*/ 	.word	0x00000000
        /*0030*/ 	.short	0x0003
        /*0032*/ 	.short	0x0018
        /*0034*/ 	.byte	0x00, 0xf0, 0x11, 0x00


	//----- nvinfo : EIATTR_KPARAM_INFO
	.align		4
.L_24:
        /*0038*/ 	.byte	0x04, 0x17
        /*003a*/ 	.short	(.L_26 - .L_25)
.L_25:
        /*003c*/ 	.word	0x00000000
        /*0040*/ 	.short	0x0002
        /*0042*/ 	.short	0x0010
        /*0044*/ 	.byte	0x00, 0xf5, 0x21, 0x00


	//----- nvinfo : EIATTR_KPARAM_INFO
	.align		4
.L_26:
        /*0048*/ 	.byte	0x04, 0x17
        /*004a*/ 	.short	(.L_28 - .L_27)
.L_27:
        /*004c*/ 	.word	0x00000000
        /*0050*/ 	.short	0x0001
        /*0052*/ 	.short	0x0008
        /*0054*/ 	.byte	0x00, 0xf5, 0x21, 0x00


	//----- nvinfo : EIATTR_KPARAM_INFO
	.align		4
.L_28:
        /*0058*/ 	.byte	0x04, 0x17
        /*005a*/ 	.short	(.L_30 - .L_29)
.L_29:
        /*005c*/ 	.word	0x00000000
        /*0060*/ 	.short	0x0000
        /*0062*/ 	.short	0x0000
        /*0064*/ 	.byte	0x00, 0xf5, 0x21, 0x00


	//----- nvinfo : EIATTR_SPARSE_MMA_MASK
	.align		4
.L_30:
        /*0068*/ 	.byte	0x03, 0x50
        /*006a*/ 	.short	0x0000


	//----- nvinfo : EIATTR_MAXREG_COUNT
	.align		4
        /*006c*/ 	.byte	0x03, 0x1b
        /*006e*/ 	.short	0x00ff


	//----- nvinfo : EIATTR_MERCURY_ISA_VERSION
	.align		4
        /*0070*/ 	.byte	0x03, 0x5f
        /*0072*/ 	.short	0x0101


	//----- nvinfo : EIATTR_VRC_CTA_INIT_COUNT
	.align		4
        /*0074*/ 	.byte	0x02, 0x4a
	.zero		1
	.zero		1


	//----- nvinfo : EIATTR_EXIT_INSTR_OFFSETS
	.align		4
        /*0078*/ 	.byte	0x04, 0x1c
        /*007a*/ 	.short	(.L_32 - .L_31)


	//   ....[0]....
.L_31:
        /*007c*/ 	.word	0x00000060


	//   ....[1]....
        /*0080*/ 	.word	0x000007b0


	//----- nvinfo : EIATTR_CRS_STACK_SIZE
	.align		4
.L_32:
        /*0084*/ 	.byte	0x04, 0x1e
        /*0086*/ 	.short	(.L_34 - .L_33)
.L_33:
        /*0088*/ 	.word	0x00000000


	//----- nvinfo : EIATTR_CBANK_PARAM_SIZE
	.align		4
.L_34:
        /*008c*/ 	.byte	0x03, 0x19
        /*008e*/ 	.short	0x0028


	//----- nvinfo : EIATTR_PARAM_CBANK
	.align		4
        /*0090*/ 	.byte	0x04, 0x0a
        /*0092*/ 	.short	(.L_36 - .L_35)
	.align		4
.L_35:
        /*0094*/ 	.word	index@(.nv.constant0._Z11fd_gpu_randILi256EEvPKfPfS2_ffy)
        /*0098*/ 	.short	0x0380
        /*009a*/ 	.short	0x0028


	//----- nvinfo : EIATTR_SW_WAR
	.align		4
.L_36:
        /*009c*/ 	.byte	0x04, 0x36
        /*009e*/ 	.short	(.L_38 - .L_37)
.L_37:
        /*00a0*/ 	.word	0x00000008
.L_38:


//--------------------- .nv.callgraph             --------------------------
	.section	.nv.callgraph,"",@"SHT_CUDA_CALLGRAPH"
	.align	4
	.sectionentsize	8
	.align		4
        /*0000*/ 	.word	0x00000000
	.align		4
        /*0004*/ 	.word	0xffffffff
	.align		4
        /*0008*/ 	.word	0x00000000
	.align		4
        /*000c*/ 	.word	0xfffffffe
	.align		4
        /*0010*/ 	.word	0x00000000
	.align		4
        /*0014*/ 	.word	0xfffffffd
	.align		4
        /*0018*/ 	.word	0x00000000
	.align		4
        /*001c*/ 	.word	0xfffffffc


//--------------------- .nv.constant4             --------------------------
	.section	.nv.constant4,"a",@progbits
	.align	8
	.align		8
.nv.constant4:
        /*0000*/ 	.dword	precalc_xorwow_matrix
	.align		8
        /*0008*/ 	.dword	precalc_xorwow_offset_matrix
	.align		8
        /*0010*/ 	.dword	mrg32k3aM1
	.align		8
        /*0018*/ 	.dword	mrg32k3aM2
	.align		8
        /*0020*/ 	.dword	mrg32k3aM1SubSeq
	.align		8
        /*0028*/ 	.dword	mrg32k3aM2SubSeq
	.align		8
        /*0030*/ 	.dword	mrg32k3aM1Seq
	.align		8
        /*0038*/ 	.dword	mrg32k3aM2Seq


//--------------------- .nv.constant3             --------------------------
	.section	.nv.constant3,"a",@progbits
	.align	8
.nv.constant3:
	.type		__cr_lgamma_table,@object
	.size		__cr_lgamma_table,(.L_8 - __cr_lgamma_table)
__cr_lgamma_table:
        /*0000*/ 	.byte	0x00, 0x00, 0x00, 0x00, 0x00, 0x00, 0x00, 0x00, 0x00, 0x00, 0x00, 0x00, 0x00, 0x00, 0x00, 0x00
        /*0010*/ 	.byte	0xef, 0x39, 0xfa, 0xfe, 0x42, 0x2e, 0xe6, 0x3f, 0x02, 0x20, 0x2a, 0xfa, 0x0b, 0xab, 0xfc, 0x3f
        /*0020*/ 	.byte	0xf9, 0x2c, 0x92, 0x7c, 0xa7, 0x6c, 0x09, 0x40, 0xc9, 0x79, 0x44, 0x3c, 0x64, 0x26, 0x13, 0x40
        /*0030*/ 	.byte	0xca, 0x01, 0xcf, 0x3a, 0x27, 0x51, 0x1a, 0x40, 0x30, 0xcc, 0x2d, 0xf3, 0xe1, 0x0c, 0x21, 0x40
        /*0040*/ 	.byte	0x0d, 0xb7, 0xfc, 0x82, 0x8e, 0x35, 0x25, 0x40
.L_8:


//--------------------- .text._Z11fd_gpu_randILi256EEvPKfPfS2_ffy --------------------------
	.section	.text._Z11fd_gpu_randILi256EEvPKfPfS2_ffy,"ax",@progbits
	.align	128
        .global         _Z11fd_gpu_randILi256EEvPKfPfS2_ffy
        .type           _Z11fd_gpu_randILi256EEvPKfPfS2_ffy,@function
        .size           _Z11fd_gpu_randILi256EEvPKfPfS2_ffy,(.L_x_5 - _Z11fd_gpu_randILi256EEvPKfPfS2_ffy)
        .other          _Z11fd_gpu_randILi256EEvPKfPfS2_ffy,@"STO_CUDA_ENTRY STV_DEFAULT"
_Z11fd_gpu_randILi256EEvPKfPfS2_ffy:
.text._Z11fd_gpu_randILi256EEvPKfPfS2_ffy:
[----:B------:R-:W-:Y:S01]  /*0000*/  LDC R1, c[0x0][0x37c] ;  /* 0x0000df00ff017b82 */ /* 0x000fe20000000800 */
[----:B------:R-:W0:Y:S01]  /*0010*/  S2R R2, SR_CTAID.X ;  /* 0x0000000000027919 */ /* 0x000e220000002500 */
[----:B------:R-:W0:Y:S01]  /*0020*/  LDCU UR4, c[0x0][0x360] ;  /* 0x00006c00ff0477ac */ /* 0x000e220008000800 */
[----:B------:R-:W0:Y:S02]  /*0030*/  S2R R3, SR_TID.X ;  /* 0x0000000000037919 */ /* 0x000e240000002100 */
[----:B0-----:R-:W-:-:S05]  /*0040*/  IMAD R2, R2, UR4, R3 ;  /* 0x0000000402027c24 */ /* 0x001fca000f8e0203 */
[----:B------:R-:W-:-:S13]  /*0050*/  ISETP.GT.AND P0, PT, R2, 0x2fffff, PT ;  /* 0x002fffff0200780c */ /* 0x000fda0003f04270 */
[----:B------:R-:W-:Y:S05]  /*0060*/  @P0 EXIT ;  /* 0x000000000000094d */ /* 0x000fea0003800000 */
[----:B------:R-:W0:Y:S01]  /*0070*/  LDCU.64 UR6, c[0x0][0x3a0] ;  /* 0x00007400ff0677ac */ /* 0x000e220008000a00 */
[----:B------:R-:W-:Y:S01]  /*0080*/  SHF.R.S32.HI R0, RZ, 0x1f, R2 ;  /* 0x0000001fff007819 */ /* 0x000fe20000011402 */
[----:B------:R-:W-:Y:S01]  /*0090*/  IMAD.WIDE.U32 R4, R2, -0x326172a9, RZ ;  /* 0xcd9e8d5702047825 */ /* 0x000fe200078e00ff */
[----:B------:R-:W-:Y:S02]  /*00a0*/  BSSY.RECONVERGENT B0, `(.L_x_0) ;  /* 0x0000061000007945 */ /* 0x000fe40003800200 */
[----:B0-----:R-:W-:Y:S01]  /*00b0*/  LOP3.LUT R0, R0, UR7, RZ, 0x3c, !PT ;  /* 0x0000000700007c12 */ /* 0x001fe2000f8e3cff */
[----:B------:R-:W-:Y:S02]  /*00c0*/  UIADD3 UR4, UPT, UPT, UR6, -0x61c88647, URZ ;  /* 0x9e3779b906047890 */ /* 0x000fe4000fffe0ff */
[----:B------:R-:W-:Y:S01]  /*00d0*/  LOP3.LUT R5, R5, UR6, RZ, 0x3c, !PT ;  /* 0x0000000605057c12 */ /* 0x000fe2000f8e3cff */
[----:B------:R-:W-:Y:S01]  /*00e0*/  UIADD3 UR5, UPT, UPT, UR7, 0x76cf5d0a, URZ ;  /* 0x76cf5d0a07057890 */ /* 0x000fe2000fffe0ff */
[----:B------:R-:W-:-:S05]  /*00f0*/  IMAD.WIDE.U32 R6, R0, -0x326172a9, RZ ;  /* 0xcd9e8d5700067825 */ /* 0x000fca00078e00ff */
[----:B------:R-:W-:Y:S01]  /*0100*/  LOP3.LUT R8, R4, UR4, R7, 0x96, !PT ;  /* 0x0000000404087c12 */ /* 0x000fe2000f8e9607 */
[----:B------:R-:W-:Y:S01]  /*0110*/  UIADD3 UR4, UPT, UPT, UR7, -0x4498517b, URZ ;  /* 0xbb67ae8507047890 */ /* 0x000fe2000fffe0ff */
[----:B------:R-:W-:-:S04]  /*0120*/  IMAD.WIDE.U32 R4, R5, -0x2daee0ad, RZ ;  /* 0xd2511f5305047825 */ /* 0x000fc800078e00ff */
[----:B------:R-:W-:Y:S01]  /*0130*/  IMAD.WIDE.U32 R8, R8, -0x2daee0ad, RZ ;  /* 0xd2511f5308087825 */ /* 0x000fe200078e00ff */
[----:B------:R-:W-:Y:S01]  /*0140*/  LOP3.LUT R5, R5, UR4, RZ, 0x3c, !PT ;  /* 0x0000000405057c12 */ /* 0x000fe2000f8e3cff */
[----:B------:R-:W-:-:S03]  /*0150*/  UIADD3 UR4, UPT, UPT, UR6, 0x3c6ef372, URZ ;  /* 0x3c6ef37206047890 */ /* 0x000fc6000fffe0ff */
[----:B------:R-:W-:Y:S01]  /*0160*/  LOP3.LUT R10, R9, UR5, R4, 0x96, !PT ;  /* 0x00000005090a7c12 */ /* 0x000fe2000f8e9604 */
[----:B------:R-:W-:Y:S01]  /*0170*/  UIADD3 UR5, UPT, UPT, UR6, -0x255992d5, URZ ;  /* 0xdaa66d2b06057890 */ /* 0x000fe2000fffe0ff */
[----:B------:R-:W-:-:S04]  /*0180*/  IMAD.WIDE.U32 R4, R5, -0x326172a9, RZ ;  /* 0xcd9e8d5705047825 */ /* 0x000fc800078e00ff */
[----:B------:R-:W-:Y:S01]  /*0190*/  IMAD.WIDE.U32 R10, R10, -0x326172a9, RZ ;  /* 0xcd9e8d570a0a7825 */ /* 0x000fe200078e00ff */
[----:B------:R-:W-:Y:S01]  /*01a0*/  LOP3.LUT R5, R5, UR4, R6, 0x96, !PT ;  /* 0x0000000405057c12 */ /* 0x000fe2000f8e9606 */
        /* <DEDUP_REMOVED lines=8> */
[----:B------:R-:W-:Y:S01]  /*0230*/  UIADD3 UR5, UPT, UPT, UR6, 0x1715609d, URZ ;  /* 0x1715609d06057890 */ /* 0x000fe2000fffe0ff */
[----:B------:R-:W-:-:S04]  /*0240*/  IMAD.WIDE.U32 R4, R5, -0x326172a9, RZ ;  /* 0xcd9e8d5705047825 */ /* 0x000fc800078e00ff */
[----:B------:R-:W-:Y:S01]  /*0250*/  IMAD.WIDE.U32 R8, R8, -0x326172a9, RZ ;  /* 0xcd9e8d5708087825 */ /* 0x000fe200078e00ff */
[----:B------:R-:W-:Y:S01]  /*0260*/  LOP3.LUT R5, R5, UR4, R10, 0x96, !PT ;  /* 0x0000000405057c12 */ /* 0x000fe2000f8e960a */
[----:B------:R-:W-:-:S03]  /*0270*/  UIADD3 UR4, UPT, UPT, UR7, -0x56f99767, URZ ;  /* 0xa906689907047890 */ /* 0x000fc6000fffe0ff */
        /* <DEDUP_REMOVED lines=9> */
[----:B------:R-:W-:Y:S01]  /*0310*/  IMAD.HI.U32 R3, R0, -0x326172a9, RZ ;  /* 0xcd9e8d5700037827 */ /* 0x000fe200078e00ff */
[----:B------:R-:W-:Y:S01]  /*0320*/  LOP3.LUT R5, R5, UR4, R8, 0x96, !PT ;  /* 0x0000000405057c12 */ /* 0x000fe2000f8e9608 */
[----:B------:R-:W-:Y:S02]  /*0330*/  UIADD3 UR4, UPT, UPT, UR7, -0x24c28bd8, URZ ;  /* 0xdb3d742807047890 */ /* 0x000fe4000fffe0ff */
[----:B------:R-:W-:Y:S01]  /*0340*/  HFMA2 R0, -RZ, RZ, 0.1171875, 0 ;  /* 0x2f800000ff007431 */ /* 0x000fe200000001ff */
[----:B------:R-:W-:Y:S02]  /*0350*/  MOV R8, 0x3e055027 ;  /* 0x3e05502700087802 */ /* 0x000fe40000000f00 */
[----:B------:R-:W-:Y:S01]  /*0360*/  LOP3.LUT R3, R3, UR5, R4, 0x96, !PT ;  /* 0x0000000503037c12 */ /* 0x000fe2000f8e9604 */
[----:B------:R-:W-:Y:S01]  /*0370*/  UIADD3 UR5, UPT, UPT, UR7, 0x1fd5c5a3, URZ ;  /* 0x1fd5c5a307057890 */ /* 0x000fe2000fffe0ff */
[----:B------:R-:W-:-:S04]  /*0380*/  IMAD.WIDE.U32 R4, R5, -0x2daee0ad, RZ ;  /* 0xd2511f5305047825 */ /* 0x000fc800078e00ff */
[----:B------:R-:W-:Y:S01]  /*0390*/  IMAD.HI.U32 R3, R3, -0x2daee0ad, RZ ;  /* 0xd2511f5303037827 */ /* 0x000fe200078e00ff */
[----:B------:R-:W-:-:S04]  /*03a0*/  LOP3.LUT R10, R5, UR5, R10, 0x96, !PT ;  /* 0x00000005050a7c12 */ /* 0x000fc8000f8e960a */
[----:B------:R-:W-:Y:S01]  /*03b0*/  LOP3.LUT R4, R3, UR4, R4, 0x96, !PT ;  /* 0x0000000403047c12 */ /* 0x000fe2000f8e9604 */
[----:B------:R-:W-:Y:S01]  /*03c0*/  UIADD3 UR4, UPT, UPT, UR6, -0x700cb87f, URZ ;  /* 0x8ff3478106047890 */ /* 0x000fe2000fffe0ff */
[----:B------:R-:W-:-:S03]  /*03d0*/  IMAD R3, R10, -0x326172a9, RZ ;  /* 0xcd9e8d570a037824 */ /* 0x000fc600078e02ff */
[----:B------:R-:W-:-:S05]  /*03e0*/  IMAD.WIDE.U32 R4, R4, -0x326172a9, RZ ;  /* 0xcd9e8d5704047825 */ /* 0x000fca00078e00ff */
[----:B------:R-:W-:Y:S02]  /*03f0*/  LOP3.LUT R3, R5, UR4, R3, 0x96, !PT ;  /* 0x0000000405037c12 */ /* 0x000fe4000f8e9603 */
[----:B------:R-:W-:Y:S01]  /*0400*/  I2FP.F32.U32 R4, R4 ;  /* 0x0000000400047245 */ /* 0x000fe20000201000 */
[----:B------:R-:W0:Y:S01]  /*0410*/  LDCU.64 UR4, c[0x0][0x358] ;  /* 0x00006b00ff0477ac */ /* 0x000e220008000a00 */
[----:B------:R-:W-:-:S05]  /*0420*/  I2FP.F32.U32 R3, R3 ;  /* 0x0000000300037245 */ /* 0x000fca0000201000 */
[----:B------:R-:W-:-:S05]  /*0430*/  FFMA R3, R3, R0, 1.1641532182693481445e-10 ;  /* 0x2f00000003037423 */ /* 0x000fca0000000000 */
[----:B------:R-:W-:-:S13]  /*0440*/  FSETP.GEU.AND P0, PT, R3, 1.175494350822287508e-38, PT ;  /* 0x008000000300780b */ /* 0x000fda0003f0e000 */
[----:B------:R-:W-:-:S05]  /*0450*/  @!P0 FMUL R3, R3, 8388608 ;  /* 0x4b00000003038820 */ /* 0x000fca0000400000 */
[----:B------:R-:W-:-:S04]  /*0460*/  IADD3 R0, PT, PT, R3, -0x3f2aaaab, RZ ;  /* 0xc0d5555503007810 */ /* 0x000fc80007ffe0ff */
[----:B------:R-:W-:-:S04]  /*0470*/  LOP3.LUT R6, R0, 0xff800000, RZ, 0xc0, !PT ;  /* 0xff80000000067812 */ /* 0x000fc800078ec0ff */
[-C--:B------:R-:W-:Y:S02]  /*0480*/  IADD3 R0, PT, PT, R3, -R6.reuse, RZ ;  /* 0x8000000603007210 */ /* 0x080fe40007ffe0ff */
[----:B------:R-:W-:Y:S02]  /*0490*/  I2FP.F32.S32 R5, R6 ;  /* 0x0000000600057245 */ /* 0x000fe40000201400 */
[----:B------:R-:W-:Y:S01]  /*04a0*/  MOV R6, 0x7f800000 ;  /* 0x7f80000000067802 */ /* 0x000fe20000000f00 */
[----:B------:R-:W-:-:S04]  /*04b0*/  FADD R7, R0, -1 ;  /* 0xbf80000000077421 */ /* 0x000fc80000000000 */
[----:B------:R-:W-:-:S04]  /*04c0*/  FFMA R0, R7, -R8, 0.14084610342979431152 ;  /* 0x3e1039f607007423 */ /* 0x000fc80000000808 */
[----:B------:R-:W-:-:S04]  /*04d0*/  FFMA R0, R7, R0, -0.12148627638816833496 ;  /* 0xbdf8cdcc07007423 */ /* 0x000fc80000000000 */
[----:B------:R-:W-:-:S04]  /*04e0*/  FFMA R0, R7, R0, 0.13980610668659210205 ;  /* 0x3e0f295507007423 */ /* 0x000fc80000000000 */
[----:B------:R-:W-:-:S04]  /*04f0*/  FFMA R0, R7, R0, -0.16684235632419586182 ;  /* 0xbe2ad8b907007423 */ /* 0x000fc80000000000 */
[----:B------:R-:W-:-:S04]  /*0500*/  FFMA R0, R7, R0, 0.20012299716472625732 ;  /* 0x3e4ced0b07007423 */ /* 0x000fc80000000000 */
[----:B------:R-:W-:-:S04]  /*0510*/  FFMA R0, R7, R0, -0.24999669194221496582 ;  /* 0xbe7fff2207007423 */ /* 0x000fc80000000000 */
[----:B------:R-:W-:-:S04]  /*0520*/  FFMA R0, R7, R0, 0.33333182334899902344 ;  /* 0x3eaaaa7807007423 */ /* 0x000fc80000000000 */
[----:B------:R-:W-:Y:S01]  /*0530*/  FFMA R8, R7, R0, -0.5 ;  /* 0xbf00000007087423 */ /* 0x000fe20000000000 */
[----:B------:R-:W-:Y:S02]  /*0540*/  FSEL R0, RZ, -23, P0 ;  /* 0xc1b80000ff007808 */ /* 0x000fe40000000000 */
[----:B------:R-:W-:Y:S01]  /*0550*/  ISETP.GT.U32.AND P0, PT, R3, 0x7f7fffff, PT ;  /* 0x7f7fffff0300780c */ /* 0x000fe20003f04070 */
[----:B------:R-:W-:Y:S02]  /*0560*/  FMUL R8, R7, R8 ;  /* 0x0000000807087220 */ /* 0x000fe40000400000 */
[----:B------:R-:W-:Y:S02]  /*0570*/  FFMA R0, R5, 1.1920928955078125e-07, R0 ;  /* 0x3400000005007823 */ /* 0x000fe40000000000 */
[----:B------:R-:W-:-:S04]  /*0580*/  FFMA R7, R7, R8, R7 ;  /* 0x0000000807077223 */ /* 0x000fc80000000007 */
[----:B------:R-:W-:-:S04]  /*0590*/  FFMA R0, R0, 0.69314718246459960938, R7 ;  /* 0x3f31721800007823 */ /* 0x000fc80000000007 */
[C---:B------:R-:W-:Y:S01]  /*05a0*/  @P0 FFMA R0, R3.reuse, R6, +INF ;  /* 0x7f80000003000423 */ /* 0x040fe20000000006 */
[----:B------:R-:W-:-:S03]  /*05b0*/  FSETP.NEU.AND P0, PT, R3, RZ, PT ;  /* 0x000000ff0300720b */ /* 0x000fc60003f0d000 */
[----:B------:R-:W-:-:S05]  /*05c0*/  FMUL R0, R0, -2 ;  /* 0xc000000000007820 */ /* 0x000fca0000400000 */
[----:B------:R-:W-:-:S04]  /*05d0*/  FSEL R0, R0, +INF , P0 ;  /* 0x7f80000000007808 */ /* 0x000fc80000000000 */
[----:B------:R-:W-:Y:S01]  /*05e0*/  IADD3 R3, PT, PT, R0, -0xd000000, RZ ;  /* 0xf300000000037810 */ /* 0x000fe20007ffe0ff */
[----:B------:R1:W2:Y:S03]  /*05f0*/  MUFU.RSQ R5, R0 ;  /* 0x0000000000057308 */ /* 0x0002a60000001400 */
[----:B------:R-:W-:Y:S01]  /*0600*/  ISETP.GT.U32.AND P0, PT, R3, 0x727fffff, PT ;  /* 0x727fffff0300780c */ /* 0x000fe20003f04070 */
[----:B------:R-:W-:-:S05]  /*0610*/  HFMA2 R3, -RZ, RZ, 0.1495361328125, 0.0004794597625732421875 ;  /* 0x30c90fdbff037431 */ /* 0x000fca00000001ff */
[----:B------:R-:W-:-:S07]  /*0620*/  FFMA R3, R4, R3, 7.314590599882819788e-10 ;  /* 0x30490fdb04037423 */ /* 0x000fce0000000003 */
[----:B01----:R-:W-:Y:S05]  /*0630*/  @!P0 BRA `(.L_x_1) ;  /* 0x00000000000c8947 */ /* 0x003fea0003800000 */
[----:B------:R-:W-:-:S07]  /*0640*/  MOV R9, 0x660 ;  /* 0x0000066000097802 */ /* 0x000fce0000000f00 */
[----:B--2---:R-:W-:Y:S05]  /*0650*/  CALL.REL.NOINC `($__internal_0_$__cuda_sm20_sqrt_rn_f32_slowpath) ;  /* 0x0000000000587944 */ /* 0x004fea0003c00000 */
[----:B------:R-:W-:Y:S05]  /*0660*/  BRA `(.L_x_2) ;  /* 0x0000000000107947 */ /* 0x000fea0003800000 */
.L_x_1:
[----:B--2---:R-:W-:Y:S01]  /*0670*/  FMUL.FTZ R7, R0, R5 ;  /* 0x0000000500077220 */ /* 0x004fe20000410000 */
[----:B------:R-:W-:-:S03]  /*0680*/  FMUL.FTZ R5, R5, 0.5 ;  /* 0x3f00000005057820 */ /* 0x000fc60000410000 */
[----:B------:R-:W-:-:S04]  /*0690*/  FFMA R0, -R7, R7, R0 ;  /* 0x0000000707007223 */ /* 0x000fc80000000100 */
[----:B------:R-:W-:-:S07]  /*06a0*/  FFMA R0, R0, R5, R7 ;  /* 0x0000000500007223 */ /* 0x000fce0000000007 */
.L_x_2:
[----:B------:R-:W-:Y:S05]  /*06b0*/  BSYNC.RECONVERGENT B0 ;  /* 0x0000000000007941 */ /* 0x000fea0003800200 */
.L_x_0:
[----:B------:R-:W0:Y:S01]  /*06c0*/  LDC.64 R6, c[0x0][0x380] ;  /* 0x0000e000ff067b82 */ /* 0x000e220000000a00 */
[----:B------:R-:W-:Y:S01]  /*06d0*/  FMUL.RZ R10, R3, 0.15915493667125701904 ;  /* 0x3e22f983030a7820 */ /* 0x000fe2000040c000 */
[----:B------:R-:W1:Y:S06]  /*06e0*/  LDCU.64 UR6, c[0x0][0x398] ;  /* 0x00007300ff0677ac */ /* 0x000e6c0008000a00 */
[----:B------:R-:W2:Y:S08]  /*06f0*/  LDC.64 R4, c[0x0][0x388] ;  /* 0x0000e200ff047b82 */ /* 0x000eb00000000a00 */
[----:B------:R-:W3:Y:S01]  /*0700*/  LDC.64 R8, c[0x0][0x390] ;  /* 0x0000e400ff087b82 */ /* 0x000ee20000000a00 */
[----:B0-----:R-:W-:-:S06]  /*0710*/  IMAD.WIDE R6, R2, 0x4, R6 ;  /* 0x0000000402067825 */ /* 0x001fcc00078e0206 */
[----:B------:R-:W1:Y:S01]  /*0720*/  LDG.E.CONSTANT R6, desc[UR4][R6.64] ;  /* 0x0000000406067981 */ /* 0x000e62000c1e9900 */
[----:B------:R-:W0:Y:S01]  /*0730*/  MUFU.SIN R3, R10 ;  /* 0x0000000a00037308 */ /* 0x000e220000000400 */
[----:B--2---:R-:W-:-:S04]  /*0740*/  IMAD.WIDE R4, R2, 0x4, R4 ;  /* 0x0000000402047825 */ /* 0x004fc800078e0204 */
[----:B0-----:R-:W-:Y:S01]  /*0750*/  FMUL R11, R3, R0 ;  /* 0x00000000030b7220 */ /* 0x001fe20000400000 */
[----:B---3--:R-:W-:-:S04]  /*0760*/  IMAD.WIDE R2, R2, 0x4, R8 ;  /* 0x0000000402027825 */ /* 0x008fc800078e0208 */
[----:B------:R-:W-:Y:S01]  /*0770*/  STG.E desc[UR4][R4.64], R11 ;  /* 0x0000000b04007986 */ /* 0x000fe2000c101904 */
[----:B-1----:R-:W-:-:S04]  /*0780*/  FMUL R0, R6, UR6 ;  /* 0x0000000606007c20 */ /* 0x002fc80008400000 */
[----:B------:R-:W-:-:S05]  /*0790*/  FFMA R9, R11, UR7, R0 ;  /* 0x000000070b097c23 */ /* 0x000fca0008000000 */
[----:B------:R-:W-:Y:S01]  /*07a0*/  STG.E desc[UR4][R2.64], R9 ;  /* 0x0000000902007986 */ /* 0x000fe2000c101904 */
[----:B------:R-:W-:Y:S05]  /*07b0*/  EXIT ;  /* 0x000000000000794d */ /* 0x000fea0003800000 */
        .weak           $__internal_0_$__cuda_sm20_sqrt_rn_f32_slowpath
        .type           $__internal_0_$__cuda_sm20_sqrt_rn_f32_slowpath,@function
        .size           $__internal_0_$__cuda_sm20_sqrt_rn_f32_slowpath,(.L_x_5 - $__internal_0_$__cuda_sm20_sqrt_rn_f32_slowpath)
$__internal_0_$__cuda_sm20_sqrt_rn_f32_slowpath:
[----:B------:R-:W-:-:S13]  /*07c0*/  LOP3.LUT P0, RZ, R0, 0x7fffffff, RZ, 0xc0, !PT ;  /* 0x7fffffff00ff7812 */ /* 0x000fda000780c0ff */
[----:B------:R-:W-:Y:S01]  /*07d0*/  @!P0 MOV R4, R0 ;  /* 0x0000000000048202 */ /* 0x000fe20000000f00 */
[----:B------:R-:W-:Y:S06]  /*07e0*/  @!P0 BRA `(.L_x_3) ;  /* 0x0000000000408947 */ /* 0x000fec0003800000 */
[----:B------:R-:W-:-:S13]  /*07f0*/  FSETP.GEU.FTZ.AND P0, PT, R0, RZ, PT ;  /* 0x000000ff0000720b */ /* 0x000fda0003f1e000 */
[----:B------:R-:W-:Y:S01]  /*0800*/  @!P0 MOV R4, 0x7fffffff ;  /* 0x7fffffff00048802 */ /* 0x000fe20000000f00 */
[----:B------:R-:W-:Y:S06]  /*0810*/  @!P0 BRA `(.L_x_3) ;  /* 0x0000000000348947 */ /* 0x000fec0003800000 */
[----:B------:R-:W-:-:S13]  /*0820*/  FSETP.GTU.FTZ.AND P0, PT, |R0|, +INF , PT ;  /* 0x7f8000000000780b */ /* 0x000fda0003f1c200 */
[----:B------:R-:W-:Y:S01]  /*0830*/  @P0 FADD.FTZ R4, R0, 1 ;  /* 0x3f80000000040421 */ /* 0x000fe20000010000 */
[----:B------:R-:W-:Y:S06]  /*0840*/  @P0 BRA `(.L_x_3) ;  /* 0x0000000000280947 */ /* 0x000fec0003800000 */
[----:B------:R-:W-:-:S13]  /*0850*/  FSETP.NEU.FTZ.AND P0, PT, |R0|, +INF , PT ;  /* 0x7f8000000000780b */ /* 0x000fda0003f1d200 */
[----:B------:R-:W-:-:S04]  /*0860*/  @P0 FFMA R5, R0, 1.84467440737095516160e+19, RZ ;  /* 0x5f80000000050823 */ /* 0x000fc800000000ff */
[----:B------:R-:W0:Y:S02]  /*0870*/  @P0 MUFU.RSQ R4, R5 ;  /* 0x0000000500040308 */ /* 0x000e240000001400 */
[----:B0-----:R-:W-:Y:S01]  /*0880*/  @P0 FMUL.FTZ R6, R5, R4 ;  /* 0x0000000405060220 */ /* 0x001fe20000410000 */
[----:B------:R-:W-:Y:S01]  /*0890*/  @P0 FMUL.FTZ R8, R4, 0.5 ;  /* 0x3f00000004080820 */ /* 0x000fe20000410000 */
[----:B------:R-:W-:Y:S02]  /*08a0*/  @!P0 MOV R4, R0 ;  /* 0x0000000000048202 */ /* 0x000fe40000000f00 */
[----:B------:R-:W-:-:S04]  /*08b0*/  @P0 FADD.FTZ R7, -R6, -RZ ;  /* 0x800000ff06070221 */ /* 0x000fc80000010100 */
[----:B------:R-:W-:-:S04]  /*08c0*/  @P0 FFMA R7, R6, R7, R5 ;  /* 0x0000000706070223 */ /* 0x000fc80000000005 */
[----:B------:R-:W-:-:S04]  /*08d0*/  @P0 FFMA R7, R7, R8, R6 ;  /* 0x0000000807070223 */ /* 0x000fc80000000006 */
[----:B------:R-:W-:-:S07]  /*08e0*/  @P0 FMUL.FTZ R4, R7, 2.3283064365386962891e-10 ;  /* 0x2f80000007040820 */ /* 0x000fce0000410000 */
.L_x_3:
[----:B------:R-:W-:Y:S01]  /*08f0*/  HFMA2 R5, -RZ, RZ, 0, 0 ;  /* 0x00000000ff057431 */ /* 0x000fe200000001ff */
[----:B------:R-:W-:Y:S02]  /*0900*/  MOV R0, R4 ;  /* 0x0000000400007202 */ /* 0x000fe40000000f00 */
[----:B------:R-:W-:-:S04]  /*0910*/  MOV R4, R9 ;  /* 0x0000000900047202 */ /* 0x000fc80000000f00 */
[----:B------:R-:W-:Y:S05]  /*0920*/  RET.REL.NODEC R4 `(_Z11fd_gpu_randILi256EEvPKfPfS2_ffy) ;  /* 0xfffffff404b47950 */ /* 0x000fea0003c3ffff */
.L_x_4:
[----:B------:R-:W-:-:S00]  /*0930*/  BRA `(.L_x_4) ;  /* 0xfffffffc00fc7947 */ /* 0x000fc0000383ffff */
[----:B------:R-:W-:-:S00]  /*0940*/  NOP ;  /* 0x0000000000007918 */ /* 0x000fc00000000000 */
        /* <DEDUP_REMOVED lines=11> */
.L_x_5:


//--------------------- .nv.global.init           --------------------------
	.section	.nv.global.init,"aw",@progbits
	.align	4
.nv.global.init:
	.type		mrg32k3aM1SubSeq,@object
	.size		mrg32k3aM1SubSeq,(mrg32k3aM2SubSeq - mrg32k3aM1SubSeq)
mrg32k3aM1SubSeq:
        /*0000*/ 	.byte	0x0b, 0xcc, 0xee, 0x04, 0x73, 0x29, 0x8b, 0x6f, 0xf6, 0x53, 0x03, 0xf6, 0x23, 0xf6, 0xea, 0xda
        /* <DEDUP_REMOVED lines=125> */
	.type		mrg32k3aM2SubSeq,@object
	.size		mrg32k3aM2SubSeq,(mrg32k3aM1 - mrg32k3aM2SubSeq)
mrg32k3aM2SubSeq:
        /* <DEDUP_REMOVED lines=126> */
	.type		mrg32k3aM1,@object
	.size		mrg32k3aM1,(mrg32k3aM1Seq - mrg32k3aM1)
mrg32k3aM1:
        /* <DEDUP_REMOVED lines=144> */
	.type		mrg32k3aM1Seq,@object
	.size		mrg32k3aM1Seq,(mrg32k3aM2 - mrg32k3aM1Seq)
mrg32k3aM1Seq:
        /* <DEDUP_REMOVED lines=144> */
	.type		mrg32k3aM2,@object
	.size		mrg32k3aM2,(mrg32k3aM2Seq - mrg32k3aM2)
mrg32k3aM2:
        /* <DEDUP_REMOVED lines=144> */
	.type		mrg32k3aM2Seq,@object
	.size		mrg32k3aM2Seq,(precalc_xorwow_matrix - mrg32k3aM2Seq)
mrg32k3aM2Seq:
        /* <DEDUP_REMOVED lines=144> */
	.type		precalc_xorwow_matrix,@object
	.size		precalc_xorwow_matrix,(precalc_xorwow_offset_matrix - precalc_xorwow_matrix)
precalc_xorwow_matrix:
        /* <DEDUP_REMOVED lines=6400> */
	.type		precalc_xorwow_offset_matrix,@object
	.size		precalc_xorwow_offset_matrix,(.L_1 - precalc_xorwow_offset_matrix)
precalc_xorwow_offset_matrix:
        /* <DEDUP_REMOVED lines=6400> */
.L_1:


//--------------------- .nv.shared.reserved.0     --------------------------
	.section	.nv.shared.reserved.0,"aw",@nobits
	.weak		__nv_reservedSMEM_offset_0_alias
	.size		__nv_reservedSMEM_offset_0_alias, 0, 64
	.other		__nv_reservedSMEM_offset_0_alias,@"STO_CUDA_RESERVED_SHARED STV_DEFAULT"
__nv_reservedSMEM_offset_0_alias:
	.zero		0
	.zero		64


//--------------------- .nv.constant0._Z11fd_gpu_randILi256EEvPKfPfS2_ffy --------------------------
	.section	.nv.constant0._Z11fd_gpu_randILi256EEvPKfPfS2_ffy,"a",@progbits
	.sectionflags	@""
	.align	4
.nv.constant0._Z11fd_gpu_randILi256EEvPKfPfS2_ffy:
	.zero		936


//--------------------- SYMBOLS --------------------------

	.type		.nv.reservedSmem.offset0,@object
	.size		.nv.reservedSmem.offset0,0x4
